//
// Generated by NVIDIA NVVM Compiler
//
// Compiler Build ID: CL-36424714
// Cuda compilation tools, release 13.0, V13.0.88
// Based on NVVM 20.0.0
//

.version 9.0
.target sm_100
.address_size 64

	// .globl	_Z7add_vecPiS_S_i

.visible .entry _Z7add_vecPiS_S_i(
	.param .u64 .ptr .align 1 _Z7add_vecPiS_S_i_param_0,
	.param .u64 .ptr .align 1 _Z7add_vecPiS_S_i_param_1,
	.param .u64 .ptr .align 1 _Z7add_vecPiS_S_i_param_2,
	.param .u32 _Z7add_vecPiS_S_i_param_3
)
{
	.reg .pred 	%p<2>;
	.reg .b32 	%r<9>;
	.reg .b64 	%rd<11>;

	ld.param.u64 	%rd1, [_Z7add_vecPiS_S_i_param_0];
	ld.param.u64 	%rd2, [_Z7add_vecPiS_S_i_param_1];
	ld.param.u64 	%rd3, [_Z7add_vecPiS_S_i_param_2];
	ld.param.u32 	%r2, [_Z7add_vecPiS_S_i_param_3];
	mov.u32 	%r3, %tid.x;
	mov.u32 	%r4, %ctaid.x;
	mov.u32 	%r5, %ntid.x;
	mad.lo.s32 	%r1, %r4, %r5, %r3;
	setp.ge.s32 	%p1, %r1, %r2;
	@%p1 bra 	$L__BB0_2;
	cvta.to.global.u64 	%rd4, %rd1;
	cvta.to.global.u64 	%rd5, %rd2;
	cvta.to.global.u64 	%rd6, %rd3;
	mul.wide.s32 	%rd7, %r1, 4;
	add.s64 	%rd8, %rd4, %rd7;
	ld.global.u32 	%r6, [%rd8];
	add.s64 	%rd9, %rd5, %rd7;
	ld.global.u32 	%r7, [%rd9];
	add.s32 	%r8, %r7, %r6;
	add.s64 	%rd10, %rd6, %rd7;
	st.global.u32 	[%rd10], %r8;
$L__BB0_2:
	ret;

}


// ===== COMPILED SASS (sm_100) =====

	.target	sm_100

	.elftype	@"ET_EXEC"


//--------------------- .note.nv.tkinfo           --------------------------
	.section	.note.nv.tkinfo,"",@"SHT_NOTE"
	.sectionflags	@"SHF_NOTE_NV_TKINFO"
	.tkinfo
        /*0018*/ 	.word	0x00000002
        /*0030*/ 	.string	""
        /*0030*/ 	.string	"ptxas"
        /*0030*/ 	.string	"Cuda compilation tools, release 13.0, V13.0.88"
        /*0030*/ 	.string	"Build cuda_13.0.r13.0/compiler.36424714_0"
        /*0030*/ 	.string	"-arch sm_100 -m 64 "



//--------------------- .note.nv.cuinfo           --------------------------
	.section	.note.nv.cuinfo,"",@"SHT_NOTE"
	.sectionflags	@"SHF_NOTE_NV_CUINFO"
        /*0018*/ 	.short	0x0002
        /*001a*/ 	.short	0x0064
        /*001c*/ 	.short	0x0082
	.zero		2


//--------------------- .nv.info                  --------------------------
	.section	.nv.info,"",@"SHT_CUDA_INFO"
	.align	4


	//----- nvinfo : EIATTR_REGCOUNT
	.align		4
        /*0000*/ 	.byte	0x04, 0x2f
        /*0002*/ 	.short	(.L_1 - .L_0)
	.align		4
.L_0:
        /*0004*/ 	.word	index@(_Z7add_vecPiS_S_i)
        /*0008*/ 	.word	0x0000000c


	//----- nvinfo : EIATTR_FRAME_SIZE
	.align		4
.L_1:
        /*000c*/ 	.byte	0x04, 0x11
        /*000e*/ 	.short	(.L_3 - .L_2)
	.align		4
.L_2:
        /*0010*/ 	.word	index@(_Z7add_vecPiS_S_i)
        /*0014*/ 	.word	0x00000000


	//----- nvinfo : EIATTR_MIN_STACK_SIZE
	.align		4
.L_3:
        /*0018*/ 	.byte	0x04, 0x12
        /*001a*/ 	.short	(.L_5 - .L_4)
	.align		4
.L_4:
        /*001c*/ 	.word	index@(_Z7add_vecPiS_S_i)
        /*0020*/ 	.word	0x00000000
.L_5:


//--------------------- .nv.compat                --------------------------
	.section	.nv.compat,"",@"SHT_CUDA_COMPAT_INFO"
	.align	4
        /*0000*/ 	.byte	0x02, 0x09, 0x00, 0x00, 0x02, 0x02, 0x01, 0x00, 0x02, 0x05, 0x05, 0x00, 0x03, 0x07, 0x01, 0x01
        /*0010*/ 	.byte	0x02, 0x03, 0x00, 0x00, 0x02, 0x06, 0x01, 0x00, 0x04, 0x0b, 0x08, 0x00, 0x09, 0x00, 0x00, 0x00
        /*0020*/ 	.byte	0x00, 0x00, 0x00, 0x00


//--------------------- .nv.info._Z7add_vecPiS_S_i --------------------------
	.section	.nv.info._Z7add_vecPiS_S_i,"",@"SHT_CUDA_INFO"
	.sectionflags	@""
	.align	4


	//----- nvinfo : EIATTR_CUDA_API_VERSION
	.align		4
        /*0000*/ 	.byte	0x04, 0x37
        /*0002*/ 	.short	(.L_7 - .L_6)
.L_6:
        /*0004*/ 	.word	0x00000082


	//----- nvinfo : EIATTR_KPARAM_INFO
	.align		4
.L_7:
        /*0008*/ 	.byte	0x04, 0x17
        /*000a*/ 	.short	(.L_9 - .L_8)
.L_8:
        /*000c*/ 	.word	0x00000000
        /*0010*/ 	.short	0x0003
        /*0012*/ 	.short	0x0018
        /*0014*/ 	.byte	0x00, 0xf0, 0x11, 0x00


	//----- nvinfo : EIATTR_KPARAM_INFO
	.align		4
.L_9:
        /*0018*/ 	.byte	0x04, 0x17
        /*001a*/ 	.short	(.L_11 - .L_10)
.L_10:
        /*001c*/ 	.word	0x00000000
        /*0020*/ 	.short	0x0002
        /*0022*/ 	.short	0x0010
        /*0024*/ 	.byte	0x00, 0xf5, 0x21, 0x00


	//----- nvinfo : EIATTR_KPARAM_INFO
	.align		4
.L_11:
        /*0028*/ 	.byte	0x04, 0x17
        /*002a*/ 	.short	(.L_13 - .L_12)
.L_12:
        /*002c*/ 	.word	0x00000000
        /*0030*/ 	.short	0x0001
        /*0032*/ 	.short	0x0008
        /*0034*/ 	.byte	0x00, 0xf5, 0x21, 0x00


	//----- nvinfo : EIATTR_KPARAM_INFO
	.align		4
.L_13:
        /*0038*/ 	.byte	0x04, 0x17
        /*003a*/ 	.short	(.L_15 - .L_14)
.L_14:
        /*003c*/ 	.word	0x00000000
        /*0040*/ 	.short	0x0000
        /*0042*/ 	.short	0x0000
        /*0044*/ 	.byte	0x00, 0xf5, 0x21, 0x00


	//----- nvinfo : EIATTR_SPARSE_MMA_MASK
	.align		4
.L_15:
        /*0048*/ 	.byte	0x03, 0x50
        /*004a*/ 	.short	0x0000


	//----- nvinfo : EIATTR_MAXREG_COUNT
	.align		4
        /*004c*/ 	.byte	0x03, 0x1b
        /*004e*/ 	.short	0x00ff


	//----- nvinfo : EIATTR_MERCURY_ISA_VERSION
	.align		4
        /*0050*/ 	.byte	0x03, 0x5f
        /*0052*/ 	.short	0x0101


	//----- nvinfo : EIATTR_VRC_CTA_INIT_COUNT
	.align		4
        /*0054*/ 	.byte	0x02, 0x4a
	.zero		1
	.zero		1


	//----- nvinfo : EIATTR_EXIT_INSTR_OFFSETS
	.align		4
        /*0058*/ 	.byte	0x04, 0x1c
        /*005a*/ 	.short	(.L_17 - .L_16)


	//   ....[0]....
.L_16:
        /*005c*/ 	.word	0x00000070


	//   ....[1]....
        /*0060*/ 	.word	0x00000130


	//----- nvinfo : EIATTR_CBANK_PARAM_SIZE
	.align		4
.L_17:
        /*0064*/ 	.byte	0x03, 0x19
        /*0066*/ 	.short	0x001c


	//----- nvinfo : EIATTR_PARAM_CBANK
	.align		4
        /*0068*/ 	.byte	0x04, 0x0a
        /*006a*/ 	.short	(.L_19 - .L_18)
	.align		4
.L_18:
        /*006c*/ 	.word	index@(.nv.constant0._Z7add_vecPiS_S_i)
        /*0070*/ 	.short	0x0380
        /*0072*/ 	.short	0x001c


	//----- nvinfo : EIATTR_SW_WAR
	.align		4
.L_19:
        /*0074*/ 	.byte	0x04, 0x36
        /*0076*/ 	.short	(.L_21 - .L_20)
.L_20:
        /*0078*/ 	.word	0x00000008
.L_21:


//--------------------- .nv.callgraph             --------------------------
	.section	.nv.callgraph,"",@"SHT_CUDA_CALLGRAPH"
	.align	4
	.sectionentsize	8
	.align		4
        /*0000*/ 	.word	0x00000000
	.align		4
        /*0004*/ 	.word	0xffffffff
	.align		4
        /*0008*/ 	.word	0x00000000
	.align		4
        /*000c*/ 	.word	0xfffffffe
	.align		4
        /*0010*/ 	.word	0x00000000
	.align		4
        /*0014*/ 	.word	0xfffffffd
	.align		4
        /*0018*/ 	.word	0x00000000
	.align		4
        /*001c*/ 	.word	0xfffffffc


//--------------------- .text._Z7add_vecPiS_S_i   --------------------------
	.section	.text._Z7add_vecPiS_S_i,"ax",@progbits
	.align	128
        .global         _Z7add_vecPiS_S_i
        .type           _Z7add_vecPiS_S_i,@function
        .size           _Z7add_vecPiS_S_i,(.L_x_1 - _Z7add_vecPiS_S_i)
        .other          _Z7add_vecPiS_S_i,@"STO_CUDA_ENTRY STV_DEFAULT"
_Z7add_vecPiS_S_i:
.text._Z7add_vecPiS_S_i:
[----:B------:R-:W-:Y:S01]  /*0000*/  LDC R1, c[0x0][0x37c] ;  /* 0x0000df00ff017b82 */ /* 0x000fe20000000800 */
[----:B------:R-:W0:Y:S07]  /*0010*/  S2R R9, SR_TID.X ;  /* 0x0000000000097919 */ /* 0x000e2e0000002100 */
[----:B------:R-:W0:Y:S01]  /*0020*/  S2UR UR4, SR_CTAID.X ;  /* 0x00000000000479c3 */ /* 0x000e220000002500 */
[----:B------:R-:W1:Y:S07]  /*0030*/  LDCU UR5, c[0x0][0x398] ;  /* 0x00007300ff0577ac */ /* 0x000e6e0008000800 */
[----:B------:R-:W0:Y:S02]  /*0040*/  LDC R0, c[0x0][0x360] ;  /* 0x0000d800ff007b82 */ /* 0x000e240000000800 */
[----:B0-----:R-:W-:-:S05]  /*0050*/  IMAD R9, R0, UR4, R9 ;  /* 0x0000000400097c24 */ /* 0x001fca000f8e0209 */
[----:B-1----:R-:W-:-:S13]  /*0060*/  ISETP.GE.AND P0, PT, R9, UR5, PT ;  /* 0x0000000509007c0c */ /* 0x002fda000bf06270 */
[----:B------:R-:W-:Y:S05]  /*0070*/  @P0 EXIT ;  /* 0x000000000000094d */ /* 0x000fea0003800000 */
[----:B------:R-:W0:Y:S01]  /*0080*/  LDC.64 R2, c[0x0][0x380] ;  /* 0x0000e000ff027b82 */ /* 0x000e220000000a00 */
[----:B------:R-:W1:Y:S07]  /*0090*/  LDCU.64 UR4, c[0x0][0x358] ;  /* 0x00006b00ff0477ac */ /* 0x000e6e0008000a00 */
[----:B------:R-:W2:Y:S08]  /*00a0*/  LDC.64 R4, c[0x0][0x388] ;  /* 0x0000e200ff047b82 */ /* 0x000eb00000000a00 */
[----:B------:R-:W3:Y:S01]  /*00b0*/  LDC.64 R6, c[0x0][0x390] ;  /* 0x0000e400ff067b82 */ /* 0x000ee20000000a00 */
[----:B0-----:R-:W-:-:S06]  /*00c0*/  IMAD.WIDE R2, R9, 0x4, R2 ;  /* 0x0000000409027825 */ /* 0x001fcc00078e0202 */
[----:B-1----:R-:W4:Y:S01]  /*00d0*/  LDG.E R2, desc[UR4][R2.64] ;  /* 0x0000000402027981 */ /* 0x002f22000c1e1900 */
[----:B--2---:R-:W-:-:S06]  /*00e0*/  IMAD.WIDE R4, R9, 0x4, R4 ;  /* 0x0000000409047825 */ /* 0x004fcc00078e0204 */
[----:B------:R-:W4:Y:S01]  /*00f0*/  LDG.E R5, desc[UR4][R4.64] ;  /* 0x0000000404057981 */ /* 0x000f22000c1e1900 */
[----:B---3--:R-:W-:Y:S01]  /*0100*/  IMAD.WIDE R6, R9, 0x4, R6 ;  /* 0x0000000409067825 */ /* 0x008fe200078e0206 */
[----:B----4-:R-:W-:-:S05]  /*0110*/  IADD3 R9, PT, PT, R2, R5, RZ ;  /* 0x0000000502097210 */ /* 0x010fca0007ffe0ff */
[----:B------:R-:W-:Y:S01]  /*0120*/  STG.E desc[UR4][R6.64], R9 ;  /* 0x0000000906007986 */ /* 0x000fe2000c101904 */
[----:B------:R-:W-:Y:S05]  /*0130*/  EXIT ;  /* 0x000000000000794d */ /* 0x000fea0003800000 */
.L_x_0:
[----:B------:R-:W-:-:S00]  /*0140*/  BRA `(.L_x_0) ;  /* 0xfffffffc00fc7947 */ /* 0x000fc0000383ffff */
[----:B------:R-:W-:-:S00]  /*0150*/  NOP ;  /* 0x0000000000007918 */ /* 0x000fc00000000000 */
        /* <DEDUP_REMOVED lines=10> */
.L_x_1:


//--------------------- .nv.shared.reserved.0     --------------------------
	.section	.nv.shared.reserved.0,"aw",@nobits
	.weak		__nv_reservedSMEM_offset_0_alias
	.size		__nv_reservedSMEM_offset_0_alias, 0, 64
	.other		__nv_reservedSMEM_offset_0_alias,@"STO_CUDA_RESERVED_SHARED STV_DEFAULT"
__nv_reservedSMEM_offset_0_alias:
	.zero		0
	.zero		64


//--------------------- .nv.constant0._Z7add_vecPiS_S_i --------------------------
	.section	.nv.constant0._Z7add_vecPiS_S_i,"a",@progbits
	.sectionflags	@""
	.align	4
.nv.constant0._Z7add_vecPiS_S_i:
	.zero		924


//--------------------- SYMBOLS --------------------------

	.type		.nv.reservedSmem.offset0,@object
	.size		.nv.reservedSmem.offset0,0x4
